//
// Generated by NVIDIA NVVM Compiler
//
// Compiler Build ID: CL-36424714
// Cuda compilation tools, release 13.0, V13.0.88
// Based on NVVM 20.0.0
//

.version 9.0
.target sm_100
.address_size 64

	// .globl	_Z25sumaColMatrizKernelSharediiPiS_
// _ZZ25sumaColMatrizKernelSharediiPiS_E8blockCol has been demoted

.visible .entry _Z25sumaColMatrizKernelSharediiPiS_(
	.param .u32 _Z25sumaColMatrizKernelSharediiPiS__param_0,
	.param .u32 _Z25sumaColMatrizKernelSharediiPiS__param_1,
	.param .u64 .ptr .align 1 _Z25sumaColMatrizKernelSharediiPiS__param_2,
	.param .u64 .ptr .align 1 _Z25sumaColMatrizKernelSharediiPiS__param_3
)
{
	.reg .pred 	%p<11>;
	.reg .b32 	%r<144>;
	.reg .b64 	%rd<9>;
	// demoted variable
	.shared .align 4 .b8 _ZZ25sumaColMatrizKernelSharediiPiS_E8blockCol[128];
	ld.param.u32 	%r41, [_Z25sumaColMatrizKernelSharediiPiS__param_1];
	ld.param.u64 	%rd2, [_Z25sumaColMatrizKernelSharediiPiS__param_2];
	ld.param.u64 	%rd1, [_Z25sumaColMatrizKernelSharediiPiS__param_3];
	cvta.to.global.u64 	%rd3, %rd2;
	mov.u32 	%r42, %ctaid.y;
	mov.u32 	%r1, %ntid.y;
	mov.u32 	%r43, %tid.y;
	mad.lo.s32 	%r44, %r42, %r1, %r43;
	mov.u32 	%r2, %ctaid.x;
	mov.u32 	%r45, %ntid.x;
	mov.u32 	%r46, %tid.x;
	mad.lo.s32 	%r47, %r2, %r45, %r46;
	mad.lo.s32 	%r48, %r41, %r44, %r47;
	mul.wide.s32 	%rd4, %r48, 4;
	add.s64 	%rd5, %rd3, %rd4;
	ld.global.u32 	%r49, [%rd5];
	shl.b32 	%r50, %r43, 2;
	mov.u32 	%r51, _ZZ25sumaColMatrizKernelSharediiPiS_E8blockCol;
	add.s32 	%r52, %r51, %r50;
	st.shared.u32 	[%r52], %r49;
	bar.sync 	0;
	setp.ne.s32 	%p1, %r43, 0;
	@%p1 bra 	$L__BB0_17;
	setp.lt.u32 	%p2, %r1, 2;
	ld.shared.u32 	%r142, [_ZZ25sumaColMatrizKernelSharediiPiS_E8blockCol];
	@%p2 bra 	$L__BB0_16;
	add.s32 	%r4, %r1, -1;
	add.s32 	%r55, %r1, -2;
	and.b32  	%r5, %r4, 15;
	setp.lt.u32 	%p3, %r55, 15;
	mov.b32 	%r135, 1;
	@%p3 bra 	$L__BB0_6;
	add.s32 	%r126, %r51, 32;
	and.b32  	%r59, %r4, -16;
	neg.s32 	%r128, %r59;
	mov.b32 	%r127, 0;
$L__BB0_4:
	.pragma "nounroll";
	ld.shared.u32 	%r60, [%r126+-28];
	add.s32 	%r61, %r142, %r60;
	ld.shared.u32 	%r62, [%r126+-24];
	add.s32 	%r63, %r61, %r62;
	ld.shared.u32 	%r64, [%r126+-20];
	add.s32 	%r65, %r63, %r64;
	ld.shared.u32 	%r66, [%r126+-16];
	add.s32 	%r67, %r65, %r66;
	ld.shared.u32 	%r68, [%r126+-12];
	add.s32 	%r69, %r67, %r68;
	ld.shared.u32 	%r70, [%r126+-8];
	add.s32 	%r71, %r69, %r70;
	ld.shared.u32 	%r72, [%r126+-4];
	add.s32 	%r73, %r71, %r72;
	ld.shared.u32 	%r74, [%r126];
	add.s32 	%r75, %r73, %r74;
	ld.shared.u32 	%r76, [%r126+4];
	add.s32 	%r77, %r75, %r76;
	ld.shared.u32 	%r78, [%r126+8];
	add.s32 	%r79, %r77, %r78;
	ld.shared.u32 	%r80, [%r126+12];
	add.s32 	%r81, %r79, %r80;
	ld.shared.u32 	%r82, [%r126+16];
	add.s32 	%r83, %r81, %r82;
	ld.shared.u32 	%r84, [%r126+20];
	add.s32 	%r85, %r83, %r84;
	ld.shared.u32 	%r86, [%r126+24];
	add.s32 	%r87, %r85, %r86;
	ld.shared.u32 	%r88, [%r126+28];
	add.s32 	%r89, %r87, %r88;
	ld.shared.u32 	%r90, [%r126+32];
	add.s32 	%r142, %r89, %r90;
	add.s32 	%r128, %r128, 16;
	add.s32 	%r127, %r127, 16;
	add.s32 	%r126, %r126, 64;
	setp.ne.s32 	%p4, %r128, 0;
	@%p4 bra 	$L__BB0_4;
	add.s32 	%r135, %r127, 1;
$L__BB0_6:
	setp.eq.s32 	%p5, %r5, 0;
	@%p5 bra 	$L__BB0_15;
	and.b32  	%r19, %r4, 7;
	setp.lt.u32 	%p6, %r5, 8;
	@%p6 bra 	$L__BB0_9;
	shl.b32 	%r92, %r135, 2;
	add.s32 	%r94, %r51, %r92;
	ld.shared.u32 	%r95, [%r94];
	add.s32 	%r96, %r142, %r95;
	ld.shared.u32 	%r97, [%r94+4];
	add.s32 	%r98, %r96, %r97;
	ld.shared.u32 	%r99, [%r94+8];
	add.s32 	%r100, %r98, %r99;
	ld.shared.u32 	%r101, [%r94+12];
	add.s32 	%r102, %r100, %r101;
	ld.shared.u32 	%r103, [%r94+16];
	add.s32 	%r104, %r102, %r103;
	ld.shared.u32 	%r105, [%r94+20];
	add.s32 	%r106, %r104, %r105;
	ld.shared.u32 	%r107, [%r94+24];
	add.s32 	%r108, %r106, %r107;
	ld.shared.u32 	%r109, [%r94+28];
	add.s32 	%r142, %r108, %r109;
	add.s32 	%r135, %r135, 8;
$L__BB0_9:
	setp.eq.s32 	%p7, %r19, 0;
	@%p7 bra 	$L__BB0_15;
	and.b32  	%r25, %r4, 3;
	setp.lt.u32 	%p8, %r19, 4;
	@%p8 bra 	$L__BB0_12;
	shl.b32 	%r111, %r135, 2;
	add.s32 	%r113, %r51, %r111;
	ld.shared.u32 	%r114, [%r113];
	add.s32 	%r115, %r142, %r114;
	ld.shared.u32 	%r116, [%r113+4];
	add.s32 	%r117, %r115, %r116;
	ld.shared.u32 	%r118, [%r113+8];
	add.s32 	%r119, %r117, %r118;
	ld.shared.u32 	%r120, [%r113+12];
	add.s32 	%r142, %r119, %r120;
	add.s32 	%r135, %r135, 4;
$L__BB0_12:
	setp.eq.s32 	%p9, %r25, 0;
	@%p9 bra 	$L__BB0_15;
	shl.b32 	%r121, %r135, 2;
	add.s32 	%r140, %r51, %r121;
	neg.s32 	%r139, %r25;
$L__BB0_14:
	.pragma "nounroll";
	ld.shared.u32 	%r123, [%r140];
	add.s32 	%r142, %r142, %r123;
	add.s32 	%r140, %r140, 4;
	add.s32 	%r139, %r139, 1;
	setp.ne.s32 	%p10, %r139, 0;
	@%p10 bra 	$L__BB0_14;
$L__BB0_15:
	st.shared.u32 	[_ZZ25sumaColMatrizKernelSharediiPiS_E8blockCol], %r142;
$L__BB0_16:
	cvta.to.global.u64 	%rd6, %rd1;
	mul.wide.u32 	%rd7, %r2, 4;
	add.s64 	%rd8, %rd6, %rd7;
	ld.global.u32 	%r124, [%rd8];
	add.s32 	%r125, %r124, %r142;
	st.global.u32 	[%rd8], %r125;
$L__BB0_17:
	ret;

}


// ===== COMPILED SASS (sm_100) =====

	.target	sm_100

	.elftype	@"ET_EXEC"


//--------------------- .note.nv.tkinfo           --------------------------
	.section	.note.nv.tkinfo,"",@"SHT_NOTE"
	.sectionflags	@"SHF_NOTE_NV_TKINFO"
	.tkinfo
        /*0018*/ 	.word	0x00000002
        /*0030*/ 	.string	""
        /*0030*/ 	.string	"ptxas"
        /*0030*/ 	.string	"Cuda compilation tools, release 13.0, V13.0.88"
        /*0030*/ 	.string	"Build cuda_13.0.r13.0/compiler.36424714_0"
        /*0030*/ 	.string	"-arch sm_100 -m 64 "



//--------------------- .note.nv.cuinfo           --------------------------
	.section	.note.nv.cuinfo,"",@"SHT_NOTE"
	.sectionflags	@"SHF_NOTE_NV_CUINFO"
        /*0018*/ 	.short	0x0002
        /*001a*/ 	.short	0x0064
        /*001c*/ 	.short	0x0082
	.zero		2


//--------------------- .nv.info                  --------------------------
	.section	.nv.info,"",@"SHT_CUDA_INFO"
	.align	4


	//----- nvinfo : EIATTR_REGCOUNT
	.align		4
        /*0000*/ 	.byte	0x04, 0x2f
        /*0002*/ 	.short	(.L_1 - .L_0)
	.align		4
.L_0:
        /*0004*/ 	.word	index@(_Z25sumaColMatrizKernelSharediiPiS_)
        /*0008*/ 	.word	0x00000019


	//----- nvinfo : EIATTR_FRAME_SIZE
	.align		4
.L_1:
        /*000c*/ 	.byte	0x04, 0x11
        /*000e*/ 	.short	(.L_3 - .L_2)
	.align		4
.L_2:
        /*0010*/ 	.word	index@(_Z25sumaColMatrizKernelSharediiPiS_)
        /*0014*/ 	.word	0x00000000


	//----- nvinfo : EIATTR_MIN_STACK_SIZE
	.align		4
.L_3:
        /*0018*/ 	.byte	0x04, 0x12
        /*001a*/ 	.short	(.L_5 - .L_4)
	.align		4
.L_4:
        /*001c*/ 	.word	index@(_Z25sumaColMatrizKernelSharediiPiS_)
        /*0020*/ 	.word	0x00000000
.L_5:


//--------------------- .nv.compat                --------------------------
	.section	.nv.compat,"",@"SHT_CUDA_COMPAT_INFO"
	.align	4
        /*0000*/ 	.byte	0x02, 0x09, 0x00, 0x00, 0x02, 0x02, 0x01, 0x00, 0x02, 0x05, 0x05, 0x00, 0x03, 0x07, 0x01, 0x01
        /*0010*/ 	.byte	0x02, 0x03, 0x00, 0x00, 0x02, 0x06, 0x01, 0x00, 0x04, 0x0b, 0x08, 0x00, 0x09, 0x00, 0x00, 0x00
        /*0020*/ 	.byte	0x00, 0x00, 0x00, 0x00


//--------------------- .nv.info._Z25sumaColMatrizKernelSharediiPiS_ --------------------------
	.section	.nv.info._Z25sumaColMatrizKernelSharediiPiS_,"",@"SHT_CUDA_INFO"
	.sectionflags	@""
	.align	4


	//----- nvinfo : EIATTR_CUDA_API_VERSION
	.align		4
        /*0000*/ 	.byte	0x04, 0x37
        /*0002*/ 	.short	(.L_7 - .L_6)
.L_6:
        /*0004*/ 	.word	0x00000082


	//----- nvinfo : EIATTR_KPARAM_INFO
	.align		4
.L_7:
        /*0008*/ 	.byte	0x04, 0x17
        /*000a*/ 	.short	(.L_9 - .L_8)
.L_8:
        /*000c*/ 	.word	0x00000000
        /*0010*/ 	.short	0x0003
        /*0012*/ 	.short	0x0010
        /*0014*/ 	.byte	0x00, 0xf5, 0x21, 0x00


	//----- nvinfo : EIATTR_KPARAM_INFO
	.align		4
.L_9:
        /*0018*/ 	.byte	0x04, 0x17
        /*001a*/ 	.short	(.L_11 - .L_10)
.L_10:
        /*001c*/ 	.word	0x00000000
        /*0020*/ 	.short	0x0002
        /*0022*/ 	.short	0x0008
        /*0024*/ 	.byte	0x00, 0xf5, 0x21, 0x00


	//----- nvinfo : EIATTR_KPARAM_INFO
	.align		4
.L_11:
        /*0028*/ 	.byte	0x04, 0x17
        /*002a*/ 	.short	(.L_13 - .L_12)
.L_12:
        /*002c*/ 	.word	0x00000000
        /*0030*/ 	.short	0x0001
        /*0032*/ 	.short	0x0004
        /*0034*/ 	.byte	0x00, 0xf0, 0x11, 0x00


	//----- nvinfo : EIATTR_KPARAM_INFO
	.align		4
.L_13:
        /*0038*/ 	.byte	0x04, 0x17
        /*003a*/ 	.short	(.L_15 - .L_14)
.L_14:
        /*003c*/ 	.word	0x00000000
        /*0040*/ 	.short	0x0000
        /*0042*/ 	.short	0x0000
        /*0044*/ 	.byte	0x00, 0xf0, 0x11, 0x00


	//----- nvinfo : EIATTR_SPARSE_MMA_MASK
	.align		4
.L_15:
        /*0048*/ 	.byte	0x03, 0x50
        /*004a*/ 	.short	0x0000


	//----- nvinfo : EIATTR_MAXREG_COUNT
	.align		4
        /*004c*/ 	.byte	0x03, 0x1b
        /*004e*/ 	.short	0x00ff


	//----- nvinfo : EIATTR_NUM_BARRIERS
	.align		4
        /*0050*/ 	.byte	0x02, 0x4c
        /*0052*/ 	.byte	0x01
	.zero		1


	//----- nvinfo : EIATTR_MERCURY_ISA_VERSION
	.align		4
        /*0054*/ 	.byte	0x03, 0x5f
        /*0056*/ 	.short	0x0101


	//----- nvinfo : EIATTR_UNUSED_LOAD_BYTE_OFFSET
	.align		4
        /*0058*/ 	.byte	0x04, 0x44
        /*005a*/ 	.short	(.L_17 - .L_16)


	//   ....[0]....
.L_16:
        /*005c*/ 	.word	0x00000240
        /*0060*/ 	.word	0x0000fff0


	//----- nvinfo : EIATTR_VRC_CTA_INIT_COUNT
	.align		4
.L_17:
        /*0064*/ 	.byte	0x02, 0x4a
	.zero		1
	.zero		1


	//----- nvinfo : EIATTR_EXIT_INSTR_OFFSETS
	.align		4
        /*0068*/ 	.byte	0x04, 0x1c
        /*006a*/ 	.short	(.L_19 - .L_18)


	//   ....[0]....
.L_18:
        /*006c*/ 	.word	0x00000160


	//   ....[1]....
        /*0070*/ 	.word	0x00000670


	//----- nvinfo : EIATTR_CBANK_PARAM_SIZE
	.align		4
.L_19:
        /*0074*/ 	.byte	0x03, 0x19
        /*0076*/ 	.short	0x0018


	//----- nvinfo : EIATTR_PARAM_CBANK
	.align		4
        /*0078*/ 	.byte	0x04, 0x0a
        /*007a*/ 	.short	(.L_21 - .L_20)
	.align		4
.L_20:
        /*007c*/ 	.word	index@(.nv.constant0._Z25sumaColMatrizKernelSharediiPiS_)
        /*0080*/ 	.short	0x0380
        /*0082*/ 	.short	0x0018


	//----- nvinfo : EIATTR_SW_WAR
	.align		4
.L_21:
        /*0084*/ 	.byte	0x04, 0x36
        /*0086*/ 	.short	(.L_23 - .L_22)
.L_22:
        /*0088*/ 	.word	0x00000008
.L_23:


//--------------------- .nv.callgraph             --------------------------
	.section	.nv.callgraph,"",@"SHT_CUDA_CALLGRAPH"
	.align	4
	.sectionentsize	8
	.align		4
        /*0000*/ 	.word	0x00000000
	.align		4
        /*0004*/ 	.word	0xffffffff
	.align		4
        /*0008*/ 	.word	0x00000000
	.align		4
        /*000c*/ 	.word	0xfffffffe
	.align		4
        /*0010*/ 	.word	0x00000000
	.align		4
        /*0014*/ 	.word	0xfffffffd
	.align		4
        /*0018*/ 	.word	0x00000000
	.align		4
        /*001c*/ 	.word	0xfffffffc


//--------------------- .text._Z25sumaColMatrizKernelSharediiPiS_ --------------------------
	.section	.text._Z25sumaColMatrizKernelSharediiPiS_,"ax",@progbits
	.align	128
        .global         _Z25sumaColMatrizKernelSharediiPiS_
        .type           _Z25sumaColMatrizKernelSharediiPiS_,@function
        .size           _Z25sumaColMatrizKernelSharediiPiS_,(.L_x_8 - _Z25sumaColMatrizKernelSharediiPiS_)
        .other          _Z25sumaColMatrizKernelSharediiPiS_,@"STO_CUDA_ENTRY STV_DEFAULT"
_Z25sumaColMatrizKernelSharediiPiS_:
.text._Z25sumaColMatrizKernelSharediiPiS_:
[----:B------:R-:W-:Y:S01]  /*0000*/  LDC R1, c[0x0][0x37c] ;  /* 0x0000df00ff017b82 */ /* 0x000fe20000000800 */
[----:B------:R-:W0:Y:S07]  /*0010*/  S2R R0, SR_CTAID.X ;  /* 0x0000000000007919 */ /* 0x000e2e0000002500 */
[----:B------:R-:W1:Y:S01]  /*0020*/  S2UR UR4, SR_CTAID.Y ;  /* 0x00000000000479c3 */ /* 0x000e620000002600 */
[----:B------:R-:W2:Y:S01]  /*0030*/  LDCU UR6, c[0x0][0x384] ;  /* 0x00007080ff0677ac */ /* 0x000ea20008000800 */
[----:B------:R-:W1:Y:S01]  /*0040*/  S2R R7, SR_TID.Y ;  /* 0x0000000000077919 */ /* 0x000e620000002200 */
[----:B------:R-:W3:Y:S01]  /*0050*/  LDCU.64 UR8, c[0x0][0x358] ;  /* 0x00006b00ff0877ac */ /* 0x000ee20008000a00 */
[----:B------:R-:W0:Y:S04]  /*0060*/  S2R R5, SR_TID.X ;  /* 0x0000000000057919 */ /* 0x000e280000002100 */
[----:B------:R-:W1:Y:S01]  /*0070*/  LDC R6, c[0x0][0x364] ;  /* 0x0000d900ff067b82 */ /* 0x000e620000000800 */
[----:B------:R-:W0:Y:S07]  /*0080*/  LDCU UR5, c[0x0][0x360] ;  /* 0x00006c00ff0577ac */ /* 0x000e2e0008000800 */
[----:B------:R-:W4:Y:S01]  /*0090*/  LDC.64 R2, c[0x0][0x388] ;  /* 0x0000e200ff027b82 */ /* 0x000f220000000a00 */
[----:B-1----:R-:W-:-:S02]  /*00a0*/  IMAD R4, R6, UR4, R7 ;  /* 0x0000000406047c24 */ /* 0x002fc4000f8e0207 */
[----:B0-----:R-:W-:-:S04]  /*00b0*/  IMAD R5, R0, UR5, R5 ;  /* 0x0000000500057c24 */ /* 0x001fc8000f8e0205 */
[----:B--2---:R-:W-:-:S04]  /*00c0*/  IMAD R5, R4, UR6, R5 ;  /* 0x0000000604057c24 */ /* 0x004fc8000f8e0205 */
[----:B----4-:R-:W-:-:S06]  /*00d0*/  IMAD.WIDE R2, R5, 0x4, R2 ;  /* 0x0000000405027825 */ /* 0x010fcc00078e0202 */
[----:B---3--:R-:W2:Y:S01]  /*00e0*/  LDG.E R2, desc[UR8][R2.64] ;  /* 0x0000000802027981 */ /* 0x008ea2000c1e1900 */
[----:B------:R-:W0:Y:S01]  /*00f0*/  S2UR UR5, SR_CgaCtaId ;  /* 0x00000000000579c3 */ /* 0x000e220000008800 */
[----:B------:R-:W-:Y:S01]  /*0100*/  UMOV UR4, 0x400 ;  /* 0x0000040000047882 */ /* 0x000fe20000000000 */
[----:B------:R-:W-:Y:S01]  /*0110*/  ISETP.NE.AND P0, PT, R7, RZ, PT ;  /* 0x000000ff0700720c */ /* 0x000fe20003f05270 */
[----:B0-----:R-:W-:-:S06]  /*0120*/  ULEA UR5, UR5, UR4, 0x18 ;  /* 0x0000000405057291 */ /* 0x001fcc000f8ec0ff */
[----:B------:R-:W-:-:S05]  /*0130*/  LEA R5, R7, UR5, 0x2 ;  /* 0x0000000507057c11 */ /* 0x000fca000f8e10ff */
[----:B--2---:R0:W-:Y:S01]  /*0140*/  STS [R5], R2 ;  /* 0x0000000205007388 */ /* 0x0041e20000000800 */
[----:B------:R-:W-:Y:S06]  /*0150*/  BAR.SYNC.DEFER_BLOCKING 0x0 ;  /* 0x0000000000007b1d */ /* 0x000fec0000010000 */
[----:B------:R-:W-:Y:S05]  /*0160*/  @P0 EXIT ;  /* 0x000000000000094d */ /* 0x000fea0003800000 */
[----:B------:R-:W1:Y:S01]  /*0170*/  LDS R3, [UR5] ;  /* 0x00000005ff037984 */ /* 0x000e620008000800 */
[----:B------:R-:W-:-:S13]  /*0180*/  ISETP.GE.U32.AND P0, PT, R6, 0x2, PT ;  /* 0x000000020600780c */ /* 0x000fda0003f06070 */
[----:B------:R-:W-:Y:S05]  /*0190*/  @!P0 BRA `(.L_x_0) ;  /* 0x0000000400208947 */ /* 0x000fea0003800000 */
[----:B0-----:R-:W-:Y:S01]  /*01a0*/  VIADD R2, R6, 0xfffffffe ;  /* 0xfffffffe06027836 */ /* 0x001fe20000000000 */
[----:B------:R-:W-:-:S04]  /*01b0*/  UMOV UR4, 0x1 ;  /* 0x0000000100047882 */ /* 0x000fc80000000000 */
[----:B------:R-:W-:Y:S01]  /*01c0*/  ISETP.GE.U32.AND P0, PT, R2, 0xf, PT ;  /* 0x0000000f0200780c */ /* 0x000fe20003f06070 */
[----:B------:R-:W-:-:S05]  /*01d0*/  VIADD R2, R6, 0xffffffff ;  /* 0xffffffff06027836 */ /* 0x000fca0000000000 */
[----:B------:R-:W-:-:S07]  /*01e0*/  LOP3.LUT R21, R2, 0xf, RZ, 0xc0, !PT ;  /* 0x0000000f02157812 */ /* 0x000fce00078ec0ff */
[----:B------:R-:W-:Y:S05]  /*01f0*/  @!P0 BRA `(.L_x_1) ;  /* 0x00000000005c8947 */ /* 0x000fea0003800000 */
[----:B------:R-:W-:Y:S01]  /*0200*/  LOP3.LUT R4, R2, 0xfffffff0, RZ, 0xc0, !PT ;  /* 0xfffffff002047812 */ /* 0x000fe200078ec0ff */
[----:B------:R-:W-:Y:S01]  /*0210*/  UIADD3 UR6, UPT, UPT, UR5, 0x20, URZ ;  /* 0x0000002005067890 */ /* 0x000fe2000fffe0ff */
[----:B------:R-:W-:-:S03]  /*0220*/  UMOV UR4, URZ ;  /* 0x000000ff00047c82 */ /* 0x000fc60008000000 */
[----:B------:R-:W-:-:S08]  /*0230*/  IMAD.MOV R20, RZ, RZ, -R4 ;  /* 0x000000ffff147224 */ /* 0x000fd000078e0a04 */
.L_x_2:
[----:B------:R-:W1:Y:S01]  /*0240*/  LDS.128 R4, [UR6+-0x20] ;  /* 0xffffe006ff047984 */ /* 0x000e620008000c00 */
[----:B------:R-:W-:Y:S01]  /*0250*/  VIADD R20, R20, 0x10 ;  /* 0x0000001014147836 */ /* 0x000fe20000000000 */
[----:B------:R-:W-:Y:S02]  /*0260*/  UIADD3 UR4, UPT, UPT, UR4, 0x10, URZ ;  /* 0x0000001004047890 */ /* 0x000fe4000fffe0ff */
[----:B------:R-:W0:Y:S02]  /*0270*/  LDS.128 R8, [UR6+-0x10] ;  /* 0xfffff006ff087984 */ /* 0x000e240008000c00 */
[----:B------:R-:W-:Y:S02]  /*0280*/  ISETP.NE.AND P0, PT, R20, RZ, PT ;  /* 0x000000ff1400720c */ /* 0x000fe40003f05270 */
[----:B------:R-:W2:Y:S04]  /*0290*/  LDS.128 R12, [UR6] ;  /* 0x00000006ff0c7984 */ /* 0x000ea80008000c00 */
[----:B------:R-:W3:Y:S04]  /*02a0*/  LDS.128 R16, [UR6+0x10] ;  /* 0x00001006ff107984 */ /* 0x000ee80008000c00 */
[----:B------:R-:W4:Y:S01]  /*02b0*/  LDS R22, [UR6+0x20] ;  /* 0x00002006ff167984 */ /* 0x000f220008000800 */
[----:B------:R-:W-:Y:S01]  /*02c0*/  UIADD3 UR6, UPT, UPT, UR6, 0x40, URZ ;  /* 0x0000004006067890 */ /* 0x000fe2000fffe0ff */
[----:B-1----:R-:W-:-:S04]  /*02d0*/  IADD3 R5, PT, PT, R6, R3, R5 ;  /* 0x0000000306057210 */ /* 0x002fc80007ffe005 */
[----:B0-----:R-:W-:-:S04]  /*02e0*/  IADD3 R5, PT, PT, R8, R5, R7 ;  /* 0x0000000508057210 */ /* 0x001fc80007ffe007 */
[----:B------:R-:W-:-:S04]  /*02f0*/  IADD3 R5, PT, PT, R10, R5, R9 ;  /* 0x000000050a057210 */ /* 0x000fc80007ffe009 */
[----:B--2---:R-:W-:-:S04]  /*0300*/  IADD3 R5, PT, PT, R12, R5, R11 ;  /* 0x000000050c057210 */ /* 0x004fc80007ffe00b */
[----:B------:R-:W-:-:S04]  /*0310*/  IADD3 R5, PT, PT, R14, R5, R13 ;  /* 0x000000050e057210 */ /* 0x000fc80007ffe00d */
[----:B---3--:R-:W-:-:S04]  /*0320*/  IADD3 R5, PT, PT, R16, R5, R15 ;  /* 0x0000000510057210 */ /* 0x008fc80007ffe00f */
[----:B------:R-:W-:-:S04]  /*0330*/  IADD3 R18, PT, PT, R18, R5, R17 ;  /* 0x0000000512127210 */ /* 0x000fc80007ffe011 */
[----:B----4-:R-:W-:Y:S01]  /*0340*/  IADD3 R3, PT, PT, R22, R18, R19 ;  /* 0x0000001216037210 */ /* 0x010fe20007ffe013 */
[----:B------:R-:W-:Y:S06]  /*0350*/  @P0 BRA `(.L_x_2) ;  /* 0xfffffffc00b80947 */ /* 0x000fec000383ffff */
[----:B------:R-:W-:-:S12]  /*0360*/  UIADD3 UR4, UPT, UPT, UR4, 0x1, URZ ;  /* 0x0000000104047890 */ /* 0x000fd8000fffe0ff */
.L_x_1:
[----:B------:R-:W-:-:S13]  /*0370*/  ISETP.NE.AND P0, PT, R21, RZ, PT ;  /* 0x000000ff1500720c */ /* 0x000fda0003f05270 */
[----:B------:R-:W-:Y:S05]  /*0380*/  @!P0 BRA `(.L_x_3) ;  /* 0x0000000000a08947 */ /* 0x000fea0003800000 */
[----:B------:R-:W-:Y:S02]  /*0390*/  ISETP.GE.U32.AND P0, PT, R21, 0x8, PT ;  /* 0x000000081500780c */ /* 0x000fe40003f06070 */
[----:B------:R-:W-:-:S04]  /*03a0*/  LOP3.LUT R12, R2, 0x7, RZ, 0xc0, !PT ;  /* 0x00000007020c7812 */ /* 0x000fc800078ec0ff */
[----:B------:R-:W-:-:S07]  /*03b0*/  ISETP.NE.AND P1, PT, R12, RZ, PT ;  /* 0x000000ff0c00720c */ /* 0x000fce0003f25270 */
[----:B------:R-:W-:Y:S06]  /*03c0*/  @!P0 BRA `(.L_x_4) ;  /* 0x0000000000388947 */ /* 0x000fec0003800000 */
[----:B------:R-:W-:Y:S02]  /*03d0*/  ULEA UR6, UR4, UR5, 0x2 ;  /* 0x0000000504067291 */ /* 0x000fe4000f8e10ff */
[----:B------:R-:W-:-:S07]  /*03e0*/  UIADD3 UR4, UPT, UPT, UR4, 0x8, URZ ;  /* 0x0000000804047890 */ /* 0x000fce000fffe0ff */
[----:B------:R-:W-:Y:S04]  /*03f0*/  LDS R4, [UR6] ;  /* 0x00000006ff047984 */ /* 0x000fe80008000800 */
[----:B------:R-:W1:Y:S04]  /*0400*/  LDS R5, [UR6+0x4] ;  /* 0x00000406ff057984 */ /* 0x000e680008000800 */
[----:B------:R-:W-:Y:S04]  /*0410*/  LDS R7, [UR6+0x8] ;  /* 0x00000806ff077984 */ /* 0x000fe80008000800 */
[----:B------:R-:W0:Y:S04]  /*0420*/  LDS R6, [UR6+0xc] ;  /* 0x00000c06ff067984 */ /* 0x000e280008000800 */
[----:B------:R-:W-:Y:S04]  /*0430*/  LDS R9, [UR6+0x10] ;  /* 0x00001006ff097984 */ /* 0x000fe80008000800 */
[----:B------:R-:W2:Y:S04]  /*0440*/  LDS R8, [UR6+0x14] ;  /* 0x00001406ff087984 */ /* 0x000ea80008000800 */
[----:B------:R-:W-:Y:S04]  /*0450*/  LDS R11, [UR6+0x18] ;  /* 0x00001806ff0b7984 */ /* 0x000fe80008000800 */
[----:B------:R-:W3:Y:S01]  /*0460*/  LDS R10, [UR6+0x1c] ;  /* 0x00001c06ff0a7984 */ /* 0x000ee20008000800 */
[----:B-1----:R-:W-:-:S04]  /*0470*/  IADD3 R4, PT, PT, R5, R3, R4 ;  /* 0x0000000305047210 */ /* 0x002fc80007ffe004 */
[----:B0-----:R-:W-:-:S04]  /*0480*/  IADD3 R4, PT, PT, R6, R4, R7 ;  /* 0x0000000406047210 */ /* 0x001fc80007ffe007 */
[----:B--2---:R-:W-:-:S04]  /*0490*/  IADD3 R4, PT, PT, R8, R4, R9 ;  /* 0x0000000408047210 */ /* 0x004fc80007ffe009 */
[----:B---3--:R-:W-:-:S07]  /*04a0*/  IADD3 R3, PT, PT, R10, R4, R11 ;  /* 0x000000040a037210 */ /* 0x008fce0007ffe00b */
.L_x_4:
        /* <DEDUP_REMOVED lines=10> */
[----:B------:R-:W0:Y:S01]  /*0550*/  LDS R7, [UR6+0xc] ;  /* 0x00000c06ff077984 */ /* 0x000e220008000800 */
[----:B-1----:R-:W-:-:S04]  /*0560*/  IADD3 R3, PT, PT, R5, R3, R4 ;  /* 0x0000000305037210 */ /* 0x002fc80007ffe004 */
[----:B0-----:R-:W-:-:S07]  /*0570*/  IADD3 R3, PT, PT, R7, R3, R6 ;  /* 0x0000000307037210 */ /* 0x001fce0007ffe006 */
.L_x_5:
[----:B------:R-:W-:Y:S05]  /*0580*/  @!P1 BRA `(.L_x_3) ;  /* 0x0000000000209947 */ /* 0x000fea0003800000 */
[----:B------:R-:W-:Y:S01]  /*0590*/  IMAD.MOV R2, RZ, RZ, -R2 ;  /* 0x000000ffff027224 */ /* 0x000fe200078e0a02 */
[----:B------:R-:W-:-:S12]  /*05a0*/  ULEA UR4, UR4, UR5, 0x2 ;  /* 0x0000000504047291 */ /* 0x000fd8000f8e10ff */
.L_x_6:
[----:B------:R-:W1:Y:S01]  /*05b0*/  LDS R4, [UR4] ;  /* 0x00000004ff047984 */ /* 0x000e620008000800 */
[----:B------:R-:W-:Y:S01]  /*05c0*/  VIADD R2, R2, 0x1 ;  /* 0x0000000102027836 */ /* 0x000fe20000000000 */
[----:B------:R-:W-:-:S04]  /*05d0*/  UIADD3 UR4, UPT, UPT, UR4, 0x4, URZ ;  /* 0x0000000404047890 */ /* 0x000fc8000fffe0ff */
[----:B------:R-:W-:Y:S01]  /*05e0*/  ISETP.NE.AND P0, PT, R2, RZ, PT ;  /* 0x000000ff0200720c */ /* 0x000fe20003f05270 */
[----:B-1----:R-:W-:-:S12]  /*05f0*/  IMAD.IADD R3, R4, 0x1, R3 ;  /* 0x0000000104037824 */ /* 0x002fd800078e0203 */
[----:B------:R-:W-:Y:S05]  /*0600*/  @P0 BRA `(.L_x_6) ;  /* 0xfffffffc00e80947 */ /* 0x000fea000383ffff */
.L_x_3:
[----:B-1----:R2:W-:Y:S02]  /*0610*/  STS [UR5], R3 ;  /* 0x00000003ff007988 */ /* 0x0025e40008000805 */
.L_x_0:
[----:B0-----:R-:W0:Y:S02]  /*0620*/  LDC.64 R4, c[0x0][0x390] ;  /* 0x0000e400ff047b82 */ /* 0x001e240000000a00 */
[----:B0-----:R-:W-:-:S05]  /*0630*/  IMAD.WIDE.U32 R4, R0, 0x4, R4 ;  /* 0x0000000400047825 */ /* 0x001fca00078e0004 */
[----:B------:R-:W1:Y:S02]  /*0640*/  LDG.E R0, desc[UR8][R4.64] ;  /* 0x0000000804007981 */ /* 0x000e64000c1e1900 */
[----:B-12---:R-:W-:-:S05]  /*0650*/  IMAD.IADD R3, R0, 0x1, R3 ;  /* 0x0000000100037824 */ /* 0x006fca00078e0203 */
[----:B------:R-:W-:Y:S01]  /*0660*/  STG.E desc[UR8][R4.64], R3 ;  /* 0x0000000304007986 */ /* 0x000fe2000c101908 */
[----:B------:R-:W-:Y:S05]  /*0670*/  EXIT ;  /* 0x000000000000794d */ /* 0x000fea0003800000 */
.L_x_7:
[----:B------:R-:W-:-:S00]  /*0680*/  BRA `(.L_x_7) ;  /* 0xfffffffc00fc7947 */ /* 0x000fc0000383ffff */
[----:B------:R-:W-:-:S00]  /*0690*/  NOP ;  /* 0x0000000000007918 */ /* 0x000fc00000000000 */
        /* <DEDUP_REMOVED lines=14> */
.L_x_8:


//--------------------- .nv.shared._Z25sumaColMatrizKernelSharediiPiS_ --------------------------
	.section	.nv.shared._Z25sumaColMatrizKernelSharediiPiS_,"aw",@nobits
	.sectionflags	@""
	.align	4
.nv.shared._Z25sumaColMatrizKernelSharediiPiS_:
	.zero		1152


//--------------------- .nv.shared.reserved.0     --------------------------
	.section	.nv.shared.reserved.0,"aw",@nobits
	.weak		__nv_reservedSMEM_offset_0_alias
	.size		__nv_reservedSMEM_offset_0_alias, 0, 64
	.other		__nv_reservedSMEM_offset_0_alias,@"STO_CUDA_RESERVED_SHARED STV_DEFAULT"
__nv_reservedSMEM_offset_0_alias:
	.zero		0
	.zero		64


//--------------------- .nv.constant0._Z25sumaColMatrizKernelSharediiPiS_ --------------------------
	.section	.nv.constant0._Z25sumaColMatrizKernelSharediiPiS_,"a",@progbits
	.sectionflags	@""
	.align	4
.nv.constant0._Z25sumaColMatrizKernelSharediiPiS_:
	.zero		920


//--------------------- SYMBOLS --------------------------

	.type		.nv.reservedSmem.offset0,@object
	.size		.nv.reservedSmem.offset0,0x4
	.type		.nv.reservedSmem.cap,@object
	.size		.nv.reservedSmem.cap,0x4
